	.headerflags	@"EF_CUDA_TEXMODE_UNIFIED EF_CUDA_64BIT_ADDRESS EF_CUDA_ACCELERATORS EF_CUDA_SM90 EF_CUDA_VIRTUAL_SM(EF_CUDA_SM90)"
	.elftype	@"ET_EXEC"


//--------------------- .nv.info                  --------------------------
	.section	.nv.info,"",@"SHT_CUDA_INFO"
	.align	4


	//----- nvinfo : EIATTR_REGCOUNT
	.align		4
        /*0000*/ 	.byte	0x04, 0x2f
        /*0002*/ 	.short	(.L_1 - .L_0)
	.align		4
.L_0:
        /*0004*/ 	.word	index@(triton_poi_fused_max_pool2d_with_indices_0)
        /*0008*/ 	.word	0x00000018


	//----- nvinfo : EIATTR_MIN_STACK_SIZE
	.align		4
.L_1:
        /*000c*/ 	.byte	0x04, 0x12
        /*000e*/ 	.short	(.L_3 - .L_2)
	.align		4
.L_2:
        /*0010*/ 	.word	index@(triton_poi_fused_max_pool2d_with_indices_0)
        /*0014*/ 	.word	0x00000000


	//----- nvinfo : EIATTR_FRAME_SIZE
	.align		4
.L_3:
        /*0018*/ 	.byte	0x04, 0x11
        /*001a*/ 	.short	(.L_5 - .L_4)
	.align		4
.L_4:
        /*001c*/ 	.word	index@(triton_poi_fused_max_pool2d_with_indices_0)
        /*0020*/ 	.word	0x00000000


	//----- nvinfo : EIATTR_MIN_STACK_SIZE
	.align		4
.L_5:
        /*0024*/ 	.byte	0x04, 0x12
        /*0026*/ 	.short	(.L_7 - .L_6)
	.align		4
.L_6:
        /*0028*/ 	.word	index@(triton_poi_fused_max_pool2d_with_indices_0)
        /*002c*/ 	.word	0x00000000
.L_7:


//--------------------- .nv.info.triton_poi_fused_max_pool2d_with_indices_0 --------------------------
	.section	.nv.info.triton_poi_fused_max_pool2d_with_indices_0,"",@"SHT_CUDA_INFO"
	.sectionflags	@""
	.align	4


	//----- nvinfo : EIATTR_CUDA_API_VERSION
	.align		4
        /*0000*/ 	.byte	0x04, 0x37
        /*0002*/ 	.short	(.L_9 - .L_8)
.L_8:
        /*0004*/ 	.word	0x0000007c


	//----- nvinfo : EIATTR_KPARAM_INFO
	.align		4
.L_9:
        /*0008*/ 	.byte	0x04, 0x17
        /*000a*/ 	.short	(.L_11 - .L_10)
.L_10:
        /*000c*/ 	.word	0x00000000
        /*0010*/ 	.short	0x0003
        /*0012*/ 	.short	0x0018
        /*0014*/ 	.byte	0x00, 0xf0, 0x11, 0x00


	//----- nvinfo : EIATTR_KPARAM_INFO
	.align		4
.L_11:
        /*0018*/ 	.byte	0x04, 0x17
        /*001a*/ 	.short	(.L_13 - .L_12)
.L_12:
        /*001c*/ 	.word	0x00000000
        /*0020*/ 	.short	0x0002
        /*0022*/ 	.short	0x0010
        /*0024*/ 	.byte	0x00, 0xf4, 0x21, 0x00


	//----- nvinfo : EIATTR_KPARAM_INFO
	.align		4
.L_13:
        /*0028*/ 	.byte	0x04, 0x17
        /*002a*/ 	.short	(.L_15 - .L_14)
.L_14:
        /*002c*/ 	.word	0x00000000
        /*0030*/ 	.short	0x0001
        /*0032*/ 	.short	0x0008
        /*0034*/ 	.byte	0x00, 0xf4, 0x21, 0x00


	//----- nvinfo : EIATTR_KPARAM_INFO
	.align		4
.L_15:
        /*0038*/ 	.byte	0x04, 0x17
        /*003a*/ 	.short	(.L_17 - .L_16)
.L_16:
        /*003c*/ 	.word	0x00000000
        /*0040*/ 	.short	0x0000
        /*0042*/ 	.short	0x0000
        /*0044*/ 	.byte	0x00, 0xf4, 0x21, 0x00


	//----- nvinfo : EIATTR_SPARSE_MMA_MASK
	.align		4
.L_17:
        /*0048*/ 	.byte	0x03, 0x50
        /*004a*/ 	.short	0x0000


	//----- nvinfo : EIATTR_MAXREG_COUNT
	.align		4
        /*004c*/ 	.byte	0x03, 0x1b
        /*004e*/ 	.short	0x00ff


	//----- nvinfo : EIATTR_EXIT_INSTR_OFFSETS
	.align		4
        /*0050*/ 	.byte	0x04, 0x1c
        /*0052*/ 	.short	(.L_19 - .L_18)


	//   ....[0]....
.L_18:
        /*0054*/ 	.word	0x00000690


	//   ....[1]....
        /*0058*/ 	.word	0x000006c0


	//----- nvinfo : EIATTR_REQNTID
	.align		4
.L_19:
        /*005c*/ 	.byte	0x04, 0x10
        /*005e*/ 	.short	(.L_21 - .L_20)
.L_20:
        /*0060*/ 	.word	0x00000020
        /*0064*/ 	.word	0x00000001
        /*0068*/ 	.word	0x00000001


	//----- nvinfo : EIATTR_CBANK_PARAM_SIZE
	.align		4
.L_21:
        /*006c*/ 	.byte	0x03, 0x19
        /*006e*/ 	.short	0x001c


	//----- nvinfo : EIATTR_PARAM_CBANK
	.align		4
        /*0070*/ 	.byte	0x04, 0x0a
        /*0072*/ 	.short	(.L_23 - .L_22)
	.align		4
.L_22:
        /*0074*/ 	.word	index@(.nv.constant0.triton_poi_fused_max_pool2d_with_indices_0)
        /*0078*/ 	.short	0x0210
        /*007a*/ 	.short	0x001c


	//----- nvinfo : EIATTR_SW_WAR
	.align		4
.L_23:
        /*007c*/ 	.byte	0x04, 0x36
        /*007e*/ 	.short	(.L_25 - .L_24)
.L_24:
        /*0080*/ 	.word	0x00000008
.L_25:


//--------------------- .nv.callgraph             --------------------------
	.section	.nv.callgraph,"",@"SHT_CUDA_CALLGRAPH"
	.align	4
	.sectionentsize	8
	.align		4
        /*0000*/ 	.word	0x00000000
	.align		4
        /*0004*/ 	.word	0xffffffff
	.align		4
        /*0008*/ 	.word	0x00000000
	.align		4
        /*000c*/ 	.word	0xfffffffe
	.align		4
        /*0010*/ 	.word	0x00000000
	.align		4
        /*0014*/ 	.word	0xfffffffd
	.align		4
        /*0018*/ 	.word	0x00000000
	.align		4
        /*001c*/ 	.word	0xfffffffc


//--------------------- .text.triton_poi_fused_max_pool2d_with_indices_0 --------------------------
	.section	.text.triton_poi_fused_max_pool2d_with_indices_0,"ax",@progbits
	.align	128
        .global         triton_poi_fused_max_pool2d_with_indices_0
        .type           triton_poi_fused_max_pool2d_with_indices_0,@function
        .size           triton_poi_fused_max_pool2d_with_indices_0,(.L_x_1 - triton_poi_fused_max_pool2d_with_indices_0)
        .other          triton_poi_fused_max_pool2d_with_indices_0,@"STO_CUDA_ENTRY STV_DEFAULT"
triton_poi_fused_max_pool2d_with_indices_0:
.text.triton_poi_fused_max_pool2d_with_indices_0:
[----:B------:R-:W0:Y:S02]  /*0000*/  LDC R1, c[0x0][0x28] ;  /* 0x00000a00ff017b82 */ /* 0x000e240000000800 */
[----:B------:R-:W1:Y:S01]  /*0010*/  S2R R18, SR_TID.X ;  /* 0x0000000000127919 */ /* 0x000e620000002100 */
[----:B------:R-:W2:Y:S01]  /*0020*/  LDC.64 R2, c[0x0][0x210] ;  /* 0x00008400ff027b82 */ /* 0x000ea20000000a00 */
[----:B------:R-:W-:Y:S01]  /*0030*/  IMAD.MOV.U32 R21, RZ, RZ, RZ ;  /* 0x000000ffff157224 */ /* 0x000fe200078e00ff */
[----:B------:R-:W-:Y:S01]  /*0040*/  ULDC.64 UR4, c[0x0][0x208] ;  /* 0x0000820000047ab9 */ /* 0x000fe20000000a00 */
[----:B------:R-:W3:Y:S01]  /*0050*/  S2R R7, SR_CTAID.X ;  /* 0x0000000000077919 */ /* 0x000ee20000002500 */
[----:B------:R-:W-:Y:S02]  /*0060*/  CS2R R16, SRZ ;  /* 0x0000000000107805 */ /* 0x000fe4000001ff00 */
[----:B-1----:R-:W-:-:S05]  /*0070*/  LOP3.LUT R0, R18, 0xf, RZ, 0xc0, !PT ;  /* 0x0000000f12007812 */ /* 0x002fca00078ec0ff */
[----:B---3--:R-:W-:Y:S02]  /*0080*/  IMAD R7, R7, 0x10, R0 ;  /* 0x0000001007077824 */ /* 0x008fe400078e0200 */
[----:B------:R-:W-:Y:S02]  /*0090*/  IMAD.MOV.U32 R0, RZ, RZ, RZ ;  /* 0x000000ffff007224 */ /* 0x000fe400078e00ff */
[C---:B------:R-:W-:Y:S01]  /*00a0*/  IMAD.SHL.U32 R5, R7.reuse, 0x10, RZ ;  /* 0x0000001007057824 */ /* 0x040fe200078e00ff */
[----:B------:R-:W-:-:S03]  /*00b0*/  ISETP.GE.AND P0, PT, R7, 0x10, PT ;  /* 0x000000100700780c */ /* 0x000fc60003f06270 */
[----:B--2---:R-:W-:-:S10]  /*00c0*/  IMAD.WIDE R2, R5, 0x4, R2 ;  /* 0x0000000405027825 */ /* 0x004fd400078e0202 */
[----:B------:R-:W2:Y:S04]  /*00d0*/  @!P0 LDG.E.EL R0, desc[UR4][R2.64] ;  /* 0x0000000402008981 */ /* 0x000ea8000c2e1900 */
[----:B------:R-:W2:Y:S01]  /*00e0*/  @!P0 LDG.E.EL R21, desc[UR4][R2.64+0x4] ;  /* 0x0000040402158981 */ /* 0x000ea2000c2e1900 */
[----:B------:R-:W-:-:S03]  /*00f0*/  IMAD.MOV.U32 R19, RZ, RZ, RZ ;  /* 0x000000ffff137224 */ /* 0x000fc600078e00ff */
[----:B------:R-:W3:Y:S01]  /*0100*/  @!P0 LDG.E.EL R16, desc[UR4][R2.64+0x8] ;  /* 0x0000080402108981 */ /* 0x000ee2000c2e1900 */
[----:B------:R-:W-:-:S03]  /*0110*/  CS2R R14, SRZ ;  /* 0x00000000000e7805 */ /* 0x000fc6000001ff00 */
[----:B------:R-:W4:Y:S04]  /*0120*/  @!P0 LDG.E.EL R19, desc[UR4][R2.64+0xc] ;  /* 0x00000c0402138981 */ /* 0x000f28000c2e1900 */
[----:B------:R-:W5:Y:S01]  /*0130*/  @!P0 LDG.E.EL R14, desc[UR4][R2.64+0x10] ;  /* 0x00001004020e8981 */ /* 0x000f62000c2e1900 */
[----:B------:R-:W-:-:S03]  /*0140*/  CS2R R12, SRZ ;  /* 0x00000000000c7805 */ /* 0x000fc6000001ff00 */
[----:B------:R-:W5:Y:S04]  /*0150*/  @!P0 LDG.E.EL R17, desc[UR4][R2.64+0x14] ;  /* 0x0000140402118981 */ /* 0x000f68000c2e1900 */
[----:B------:R-:W5:Y:S04]  /*0160*/  @!P0 LDG.E.EL R12, desc[UR4][R2.64+0x18] ;  /* 0x00001804020c8981 */ /* 0x000f68000c2e1900 */
[----:B------:R-:W5:Y:S01]  /*0170*/  @!P0 LDG.E.EL R15, desc[UR4][R2.64+0x1c] ;  /* 0x00001c04020f8981 */ /* 0x000f62000c2e1900 */
[----:B------:R-:W-:-:S03]  /*0180*/  CS2R R10, SRZ ;  /* 0x00000000000a7805 */ /* 0x000fc6000001ff00 */
[----:B------:R-:W5:Y:S04]  /*0190*/  @!P0 LDG.E.EL R13, desc[UR4][R2.64+0x24] ;  /* 0x00002404020d8981 */ /* 0x000f68000c2e1900 */
[----:B------:R-:W5:Y:S01]  /*01a0*/  @!P0 LDG.E.EL R10, desc[UR4][R2.64+0x20] ;  /* 0x00002004020a8981 */ /* 0x000f62000c2e1900 */
[----:B------:R-:W-:Y:S02]  /*01b0*/  CS2R R4, SRZ ;  /* 0x0000000000047805 */ /* 0x000fe4000001ff00 */
[----:B------:R-:W-:Y:S01]  /*01c0*/  CS2R R8, SRZ ;  /* 0x0000000000087805 */ /* 0x000fe2000001ff00 */
[----:B------:R-:W5:Y:S04]  /*01d0*/  @!P0 LDG.E.EL R11, desc[UR4][R2.64+0x34] ;  /* 0x00003404020b8981 */ /* 0x000f68000c2e1900 */
[----:B------:R-:W5:Y:S04]  /*01e0*/  @!P0 LDG.E.EL R4, desc[UR4][R2.64+0x28] ;  /* 0x0000280402048981 */ /* 0x000f68000c2e1900 */
[----:B------:R-:W5:Y:S04]  /*01f0*/  @!P0 LDG.E.EL R5, desc[UR4][R2.64+0x2c] ;  /* 0x00002c0402058981 */ /* 0x000f68000c2e1900 */
[----:B------:R-:W5:Y:S01]  /*0200*/  @!P0 LDG.E.EL R8, desc[UR4][R2.64+0x30] ;  /* 0x0000300402088981 */ /* 0x000f62000c2e1900 */
[----:B------:R-:W-:-:S03]  /*0210*/  IMAD.MOV.U32 R6, RZ, RZ, RZ ;  /* 0x000000ffff067224 */ /* 0x000fc600078e00ff */
[----:B------:R-:W5:Y:S04]  /*0220*/  @!P0 LDG.E.EL R9, desc[UR4][R2.64+0x3c] ;  /* 0x00003c0402098981 */ /* 0x000f68000c2e1900 */
[----:B------:R1:W5:Y:S01]  /*0230*/  @!P0 LDG.E.EL R6, desc[UR4][R2.64+0x38] ;  /* 0x0000380402068981 */ /* 0x000362000c2e1900 */
[C---:B--2---:R-:W-:Y:S02]  /*0240*/  FSETP.GT.AND P5, PT, R21.reuse, R0, PT ;  /* 0x000000001500720b */ /* 0x044fe40003fa4000 */
[----:B------:R-:W-:Y:S02]  /*0250*/  FSETP.NAN.AND P0, PT, R21, R21, PT ;  /* 0x000000151500720b */ /* 0x000fe40003f08000 */
[----:B---3--:R-:W-:Y:S02]  /*0260*/  FSETP.NAN.AND P1, PT, R16, R16, PT ;  /* 0x000000101000720b */ /* 0x008fe40003f28000 */
[----:B----4-:R-:W-:-:S07]  /*0270*/  FSETP.NAN.AND P2, PT, R19, R19, PT ;  /* 0x000000131300720b */ /* 0x010fce0003f48000 */
[----:B------:R-:W-:-:S04]  /*0280*/  @!P5 FSEL R21, R21, R0, P0 ;  /* 0x000000001515d208 */ /* 0x000fc80000000000 */
[----:B------:R-:W-:-:S04]  /*0290*/  FSETP.GEU.AND P4, PT, R21, R16, PT ;  /* 0x000000101500720b */ /* 0x000fc80003f8e000 */
[----:B------:R-:W-:Y:S02]  /*02a0*/  @!P1 FSEL R16, R16, R21, !P4 ;  /* 0x0000001510109208 */ /* 0x000fe40006000000 */
[----:B-----5:R-:W-:Y:S02]  /*02b0*/  FSETP.NAN.AND P1, PT, R14, R14, PT ;  /* 0x0000000e0e00720b */ /* 0x020fe40003f28000 */
[----:B------:R-:W-:-:S04]  /*02c0*/  FSETP.GEU.AND P0, PT, R16, R19, PT ;  /* 0x000000131000720b */ /* 0x000fc80003f0e000 */
[----:B------:R-:W-:Y:S02]  /*02d0*/  @!P2 FSEL R19, R19, R16, !P0 ;  /* 0x000000101313a208 */ /* 0x000fe40004000000 */
[----:B------:R-:W-:Y:S02]  /*02e0*/  FSETP.NAN.AND P6, PT, R17, R17, PT ;  /* 0x000000111100720b */ /* 0x000fe40003fc8000 */
[----:B------:R-:W-:-:S04]  /*02f0*/  FSETP.GEU.AND P3, PT, R19, R14, PT ;  /* 0x0000000e1300720b */ /* 0x000fc80003f6e000 */
[----:B------:R-:W-:Y:S02]  /*0300*/  @!P1 FSEL R14, R14, R19, !P3 ;  /* 0x000000130e0e9208 */ /* 0x000fe40005800000 */
[----:B------:R-:W-:Y:S02]  /*0310*/  FSETP.NAN.AND P1, PT, R12, R12, PT ;  /* 0x0000000c0c00720b */ /* 0x000fe40003f28000 */
[----:B------:R-:W-:-:S04]  /*0320*/  FSETP.GEU.AND P2, PT, R14, R17, PT ;  /* 0x000000110e00720b */ /* 0x000fc80003f4e000 */
[----:B------:R-:W-:-:S04]  /*0330*/  @!P6 FSEL R17, R17, R14, !P2 ;  /* 0x0000000e1111e208 */ /* 0x000fc80005000000 */
[----:B------:R-:W-:-:S04]  /*0340*/  FSETP.GEU.AND P6, PT, R17, R12, PT ;  /* 0x0000000c1100720b */ /* 0x000fc80003fce000 */
[----:B-1----:R-:W-:Y:S02]  /*0350*/  P2R R2, PR, RZ, 0x40 ;  /* 0x00000040ff027803 */ /* 0x002fe40000000000 */
[----:B------:R-:W-:Y:S02]  /*0360*/  @!P1 FSEL R12, R12, R17, !P6 ;  /* 0x000000110c0c9208 */ /* 0x000fe40007000000 */
[-C--:B------:R-:W-:Y:S02]  /*0370*/  FSETP.NAN.AND P6, PT, R15, R15.reuse, PT ;  /* 0x0000000f0f00720b */ /* 0x080fe40003fc8000 */
[----:B------:R-:W-:Y:S02]  /*0380*/  FSETP.GEU.AND P1, PT, R12, R15, PT ;  /* 0x0000000f0c00720b */ /* 0x000fe40003f2e000 */
[----:B------:R-:W-:-:S09]  /*0390*/  SEL R0, RZ, 0x1, !P5 ;  /* 0x00000001ff007807 */ /* 0x000fd20006800000 */
[----:B------:R-:W-:Y:S02]  /*03a0*/  @!P6 FSEL R15, R15, R12, !P1 ;  /* 0x0000000c0f0fe208 */ /* 0x000fe40004800000 */
[-C--:B------:R-:W-:Y:S02]  /*03b0*/  FSETP.NAN.AND P6, PT, R10, R10.reuse, PT ;  /* 0x0000000a0a00720b */ /* 0x080fe40003fc8000 */
[----:B------:R-:W-:Y:S02]  /*03c0*/  FSETP.GEU.AND P5, PT, R15, R10, PT ;  /* 0x0000000a0f00720b */ /* 0x000fe40003fae000 */
[----:B------:R-:W-:-:S09]  /*03d0*/  SEL R0, R0, 0x2, P4 ;  /* 0x0000000200007807 */ /* 0x000fd20002000000 */
        /* <DEDUP_REMOVED lines=10> */
[----:B------:R-:W-:Y:S02]  /*0480*/  SEL R0, R0, 0x5, P2 ;  /* 0x0000000500007807 */ /* 0x000fe40001000000 */
[----:B------:R-:W-:Y:S02]  /*0490*/  FSETP.NAN.AND P2, PT, R8, R8, PT ;  /* 0x000000080800720b */ /* 0x000fe40003f48000 */
[----:B------:R-:W-:-:S07]  /*04a0*/  FSETP.GEU.AND P3, PT, R4, R5, PT ;  /* 0x000000050400720b */ /* 0x000fce0003f6e000 */
[----:B------:R-:W-:-:S04]  /*04b0*/  @!P6 FSEL R5, R5, R4, !P3 ;  /* 0x000000040505e208 */ /* 0x000fc80005800000 */
[----:B------:R-:W-:-:S04]  /*04c0*/  FSETP.GEU.AND P6, PT, R5, R8, PT ;  /* 0x000000080500720b */ /* 0x000fc80003fce000 */
[----:B------:R-:W-:Y:S02]  /*04d0*/  @!P2 FSEL R8, R8, R5, !P6 ;  /* 0x000000050808a208 */ /* 0x000fe40007000000 */
[----:B------:R-:W-:Y:S01]  /*04e0*/  ISETP.NE.AND P2, PT, R2, RZ, PT ;  /* 0x000000ff0200720c */ /* 0x000fe20003f45270 */
[----:B------:R-:W1:Y:S03]  /*04f0*/  LDC.64 R4, c[0x0][0x220] ;  /* 0x00008800ff047b82 */ /* 0x000e660000000a00 */
[----:B------:R-:W-:Y:S02]  /*0500*/  SEL R0, R0, 0x6, P2 ;  /* 0x0000000600007807 */ /* 0x000fe40001000000 */
[-C--:B------:R-:W-:Y:S02]  /*0510*/  FSETP.NAN.AND P2, PT, R11, R11.reuse, PT ;  /* 0x0000000b0b00720b */ /* 0x080fe40003f48000 */
[----:B------:R-:W-:Y:S01]  /*0520*/  SEL R0, R0, 0x7, P1 ;  /* 0x0000000700007807 */ /* 0x000fe20000800000 */
[----:B------:R-:W2:Y:S01]  /*0530*/  LDC.64 R2, c[0x0][0x218] ;  /* 0x00008600ff027b82 */ /* 0x000ea20000000a00 */
[----:B------:R-:W-:-:S02]  /*0540*/  FSETP.GEU.AND P1, PT, R8, R11, PT ;  /* 0x0000000b0800720b */ /* 0x000fc40003f2e000 */
[----:B------:R-:W-:Y:S02]  /*0550*/  SEL R0, R0, 0x8, P5 ;  /* 0x0000000800007807 */ /* 0x000fe40002800000 */
[----:B------:R-:W-:Y:S02]  /*0560*/  FSETP.NAN.AND P5, PT, R6, R6, PT ;  /* 0x000000060600720b */ /* 0x000fe40003fa8000 */
[----:B------:R-:W-:-:S03]  /*0570*/  SEL R0, R0, 0x9, P4 ;  /* 0x0000000900007807 */ /* 0x000fc60002000000 */
[----:B------:R-:W-:Y:S02]  /*0580*/  @!P2 FSEL R11, R11, R8, !P1 ;  /* 0x000000080b0ba208 */ /* 0x000fe40004800000 */
[----:B------:R-:W-:Y:S02]  /*0590*/  SEL R0, R0, 0xa, P0 ;  /* 0x0000000a00007807 */ /* 0x000fe40000000000 */
[----:B------:R-:W-:Y:S02]  /*05a0*/  FSETP.NAN.AND P4, PT, R9, R9, PT ;  /* 0x000000090900720b */ /* 0x000fe40003f88000 */
[----:B------:R-:W-:Y:S02]  /*05b0*/  FSETP.GEU.AND P2, PT, R11, R6, PT ;  /* 0x000000060b00720b */ /* 0x000fe40003f4e000 */
[----:B------:R-:W-:Y:S02]  /*05c0*/  LOP3.LUT P0, RZ, R18, 0x10, RZ, 0xc0, !PT ;  /* 0x0000001012ff7812 */ /* 0x000fe4000780c0ff */
[----:B------:R-:W-:-:S02]  /*05d0*/  SEL R0, R0, 0xb, P3 ;  /* 0x0000000b00007807 */ /* 0x000fc40001800000 */
[----:B------:R-:W-:Y:S02]  /*05e0*/  @!P5 FSEL R6, R6, R11, !P2 ;  /* 0x0000000b0606d208 */ /* 0x000fe40005000000 */
[C---:B------:R-:W-:Y:S02]  /*05f0*/  ISETP.LT.AND P0, PT, R7.reuse, 0x10, !P0 ;  /* 0x000000100700780c */ /* 0x040fe40004701270 */
[----:B------:R-:W-:Y:S02]  /*0600*/  SEL R0, R0, 0xc, P6 ;  /* 0x0000000c00007807 */ /* 0x000fe40003000000 */
[----:B------:R-:W-:Y:S01]  /*0610*/  FSETP.GEU.AND P3, PT, R6, R9, PT ;  /* 0x000000090600720b */ /* 0x000fe20003f6e000 */
[----:B--2---:R-:W-:Y:S01]  /*0620*/  IMAD.WIDE R2, R7, 0x4, R2 ;  /* 0x0000000407027825 */ /* 0x004fe200078e0202 */
[----:B------:R-:W-:Y:S02]  /*0630*/  SEL R0, R0, 0xd, P1 ;  /* 0x0000000d00007807 */ /* 0x000fe40000800000 */
[----:B------:R-:W-:-:S02]  /*0640*/  @!P4 SEL R9, R9, R6, !P3 ;  /* 0x000000060909c207 */ /* 0x000fc40005800000 */
[----:B------:R-:W-:-:S03]  /*0650*/  SEL R6, R0, 0xe, P2 ;  /* 0x0000000e00067807 */ /* 0x000fc60001000000 */
[----:B------:R2:W-:Y:S01]  /*0660*/  @P0 STG.E desc[UR4][R2.64], R9 ;  /* 0x0000000902000986 */ /* 0x0005e2000c101904 */
[----:B-1----:R-:W-:Y:S01]  /*0670*/  IMAD.WIDE R4, R7, 0x8, R4 ;  /* 0x0000000807047825 */ /* 0x002fe200078e0204 */
[----:B------:R-:W-:Y:S01]  /*0680*/  SEL R6, R6, 0xf, P3 ;  /* 0x0000000f06067807 */ /* 0x000fe20001800000 */
[----:B------:R-:W-:Y:S06]  /*0690*/  @!P0 EXIT ;  /* 0x000000000000894d */ /* 0x000fec0003800000 */
[----:B------:R-:W-:-:S05]  /*06a0*/  IMAD.MOV.U32 R7, RZ, RZ, RZ ;  /* 0x000000ffff077224 */ /* 0x000fca00078e00ff */
[----:B------:R-:W-:Y:S01]  /*06b0*/  STG.E.64 desc[UR4][R4.64], R6 ;  /* 0x0000000604007986 */ /* 0x000fe2000c101b04 */
[----:B------:R-:W-:Y:S05]  /*06c0*/  EXIT ;  /* 0x000000000000794d */ /* 0x000fea0003800000 */
.L_x_0:
[----:B------:R-:W-:-:S00]  /*06d0*/  BRA `(.L_x_0) ;  /* 0xfffffffc00fc7947 */ /* 0x000fc0000383ffff */
[----:B------:R-:W-:-:S00]  /*06e0*/  NOP ;  /* 0x0000000000007918 */ /* 0x000fc00000000000 */
        /* <DEDUP_REMOVED lines=9> */
.L_x_1:


//--------------------- .nv.constant0.triton_poi_fused_max_pool2d_with_indices_0 --------------------------
	.section	.nv.constant0.triton_poi_fused_max_pool2d_with_indices_0,"a",@progbits
	.sectionflags	@""
	.align	4
.nv.constant0.triton_poi_fused_max_pool2d_with_indices_0:
	.zero		556
